	.headerflags	@"EF_CUDA_TEXMODE_UNIFIED EF_CUDA_64BIT_ADDRESS EF_CUDA_SM89 EF_CUDA_VIRTUAL_SM(EF_CUDA_SM89)"
	.elftype	@"ET_EXEC"


//--------------------- .nv.info                  --------------------------
	.section	.nv.info,"",@"SHT_CUDA_INFO"
	.align	4


	//----- nvinfo : EIATTR_REGCOUNT
	.align		4
        /*0000*/ 	.byte	0x04, 0x2f
        /*0002*/ 	.short	(.L_2 - .L_1)
	.align		4
.L_1:
        /*0004*/ 	.word	index@(triton__0d1d2d3d4d5de6de)
        /*0008*/ 	.word	0x00000028


	//----- nvinfo : EIATTR_MAX_STACK_SIZE
	.align		4
.L_2:
        /*000c*/ 	.byte	0x04, 0x23
        /*000e*/ 	.short	(.L_4 - .L_3)
	.align		4
.L_3:
        /*0010*/ 	.word	index@(triton__0d1d2d3d4d5de6de)
        /*0014*/ 	.word	0x00000000


	//----- nvinfo : EIATTR_MIN_STACK_SIZE
	.align		4
.L_4:
        /*0018*/ 	.byte	0x04, 0x12
        /*001a*/ 	.short	(.L_6 - .L_5)
	.align		4
.L_5:
        /*001c*/ 	.word	index@(triton__0d1d2d3d4d5de6de)
        /*0020*/ 	.word	0x00000000


	//----- nvinfo : EIATTR_FRAME_SIZE
	.align		4
.L_6:
        /*0024*/ 	.byte	0x04, 0x11
        /*0026*/ 	.short	(.L_8 - .L_7)
	.align		4
.L_7:
        /*0028*/ 	.word	index@(triton__0d1d2d3d4d5de6de)
        /*002c*/ 	.word	0x00000000
.L_8:


//--------------------- .nv.info.triton__0d1d2d3d4d5de6de --------------------------
	.section	.nv.info.triton__0d1d2d3d4d5de6de,"",@"SHT_CUDA_INFO"
	.align	4


	//----- nvinfo : EIATTR_CUDA_API_VERSION
	.align		4
        /*0000*/ 	.byte	0x04, 0x37
        /*0002*/ 	.short	(.L_10 - .L_9)
.L_9:
        /*0004*/ 	.word	0x0000007b


	//----- nvinfo : EIATTR_PARAM_CBANK
	.align		4
.L_10:
        /*0008*/ 	.byte	0x04, 0x0a
        /*000a*/ 	.short	(.L_12 - .L_11)
	.align		4
.L_11:
        /*000c*/ 	.word	index@(.nv.constant0.triton__0d1d2d3d4d5de6de)
        /*0010*/ 	.short	0x0160
        /*0012*/ 	.short	0x0030


	//----- nvinfo : EIATTR_CBANK_PARAM_SIZE
	.align		4
.L_12:
        /*0014*/ 	.byte	0x03, 0x19
        /*0016*/ 	.short	0x0030


	//----- nvinfo : EIATTR_KPARAM_INFO
	.align		4
        /*0018*/ 	.byte	0x04, 0x17
        /*001a*/ 	.short	(.L_14 - .L_13)
.L_13:
        /*001c*/ 	.word	0x00000000
        /*0020*/ 	.short	0x0006
        /*0022*/ 	.short	0x002c
        /*0024*/ 	.byte	0x00, 0xf0, 0x11, 0x00


	//----- nvinfo : EIATTR_KPARAM_INFO
	.align		4
.L_14:
        /*0028*/ 	.byte	0x04, 0x17
        /*002a*/ 	.short	(.L_16 - .L_15)
.L_15:
        /*002c*/ 	.word	0x00000000
        /*0030*/ 	.short	0x0005
        /*0032*/ 	.short	0x0028
        /*0034*/ 	.byte	0x00, 0xf0, 0x11, 0x00


	//----- nvinfo : EIATTR_KPARAM_INFO
	.align		4
.L_16:
        /*0038*/ 	.byte	0x04, 0x17
        /*003a*/ 	.short	(.L_18 - .L_17)
.L_17:
        /*003c*/ 	.word	0x00000000
        /*0040*/ 	.short	0x0004
        /*0042*/ 	.short	0x0020
        /*0044*/ 	.byte	0x00, 0xf0, 0x21, 0x00


	//----- nvinfo : EIATTR_KPARAM_INFO
	.align		4
.L_18:
        /*0048*/ 	.byte	0x04, 0x17
        /*004a*/ 	.short	(.L_20 - .L_19)
.L_19:
        /*004c*/ 	.word	0x00000000
        /*0050*/ 	.short	0x0003
        /*0052*/ 	.short	0x0018
        /*0054*/ 	.byte	0x00, 0xf0, 0x21, 0x00


	//----- nvinfo : EIATTR_KPARAM_INFO
	.align		4
.L_20:
        /*0058*/ 	.byte	0x04, 0x17
        /*005a*/ 	.short	(.L_22 - .L_21)
.L_21:
        /*005c*/ 	.word	0x00000000
        /*0060*/ 	.short	0x0002
        /*0062*/ 	.short	0x0010
        /*0064*/ 	.byte	0x00, 0xf0, 0x21, 0x00


	//----- nvinfo : EIATTR_KPARAM_INFO
	.align		4
.L_22:
        /*0068*/ 	.byte	0x04, 0x17
        /*006a*/ 	.short	(.L_24 - .L_23)
.L_23:
        /*006c*/ 	.word	0x00000000
        /*0070*/ 	.short	0x0001
        /*0072*/ 	.short	0x0008
        /*0074*/ 	.byte	0x00, 0xf0, 0x21, 0x00


	//----- nvinfo : EIATTR_KPARAM_INFO
	.align		4
.L_24:
        /*0078*/ 	.byte	0x04, 0x17
        /*007a*/ 	.short	(.L_26 - .L_25)
.L_25:
        /*007c*/ 	.word	0x00000000
        /*0080*/ 	.short	0x0000
        /*0082*/ 	.short	0x0000
        /*0084*/ 	.byte	0x00, 0xf0, 0x21, 0x00


	//----- nvinfo : EIATTR_MAXREG_COUNT
	.align		4
.L_26:
        /*0088*/ 	.byte	0x03, 0x1b
        /*008a*/ 	.short	0x00ff


	//----- nvinfo : EIATTR_COOP_GROUP_MASK_REGIDS
	.align		4
        /*008c*/ 	.byte	0x04, 0x29
        /*008e*/ 	.short	(.L_28 - .L_27)


	//   ....[0]....
.L_27:
        /*0090*/ 	.word	0xffffffff


	//   ....[1]....
        /*0094*/ 	.word	0xffffffff


	//   ....[2]....
        /*0098*/ 	.word	0xffffffff


	//   ....[3]....
        /*009c*/ 	.word	0xffffffff


	//   ....[4]....
        /*00a0*/ 	.word	0xffffffff


	//   ....[5]....
        /*00a4*/ 	.word	0xffffffff


	//   ....[6]....
        /*00a8*/ 	.word	0xffffffff


	//   ....[7]....
        /*00ac*/ 	.word	0xffffffff


	//----- nvinfo : EIATTR_COOP_GROUP_INSTR_OFFSETS
	.align		4
.L_28:
        /*00b0*/ 	.byte	0x04, 0x28
        /*00b2*/ 	.short	(.L_30 - .L_29)


	//   ....[0]....
.L_29:
        /*00b4*/ 	.word	0x00000b90


	//   ....[1]....
        /*00b8*/ 	.word	0x00000bb0


	//   ....[2]....
        /*00bc*/ 	.word	0x00000bd0


	//   ....[3]....
        /*00c0*/ 	.word	0x00000bf0


	//   ....[4]....
        /*00c4*/ 	.word	0x00000c20


	//   ....[5]....
        /*00c8*/ 	.word	0x00000c90


	//   ....[6]....
        /*00cc*/ 	.word	0x00000cb0


	//   ....[7]....
        /*00d0*/ 	.word	0x00000ce0


	//----- nvinfo : EIATTR_EXIT_INSTR_OFFSETS
	.align		4
.L_30:
        /*00d4*/ 	.byte	0x04, 0x1c
        /*00d6*/ 	.short	(.L_32 - .L_31)


	//   ....[0]....
.L_31:
        /*00d8*/ 	.word	0x000016d0


	//----- nvinfo : EIATTR_MAX_THREADS
	.align		4
.L_32:
        /*00dc*/ 	.byte	0x04, 0x05
        /*00de*/ 	.short	(.L_34 - .L_33)
.L_33:
        /*00e0*/ 	.word	0x00000100
        /*00e4*/ 	.word	0x00000001
        /*00e8*/ 	.word	0x00000001
.L_34:


//--------------------- .nv.rel.action            --------------------------
	.section	.nv.rel.action,"",@"SHT_CUDA_RELOCINFO"
	.align	8
	.sectionentsize	8
        /*0000*/ 	.byte	0x73, 0x00, 0x00, 0x00, 0x00, 0x00, 0x00, 0x00, 0x00, 0x00, 0x00, 0x11, 0x25, 0x00, 0x05, 0x36


//--------------------- .nv.constant0.triton__0d1d2d3d4d5de6de --------------------------
	.section	.nv.constant0.triton__0d1d2d3d4d5de6de,"a",@progbits
	.align	4
.nv.constant0.triton__0d1d2d3d4d5de6de:
	.zero		400


//--------------------- .text.triton__0d1d2d3d4d5de6de --------------------------
	.section	.text.triton__0d1d2d3d4d5de6de,"ax",@progbits
	.sectionflags	@"SHF_BARRIERS=1"
	.sectioninfo	@"SHI_REGISTERS=40"
	.align	128
        .global         triton__0d1d2d3d4d5de6de
        .type           triton__0d1d2d3d4d5de6de,@function
        .size           triton__0d1d2d3d4d5de6de,(.L_x_2 - triton__0d1d2d3d4d5de6de)
        .other          triton__0d1d2d3d4d5de6de,@"STO_CUDA_ENTRY STV_DEFAULT"
triton__0d1d2d3d4d5de6de:
.text.triton__0d1d2d3d4d5de6de:
[----:B------:R-:W-:-:S02]  /*0000*/  MOV R1, c[0x0][0x28] ;  /* 0x00000a0000017a02 */ /* 0x000fc40000000f00 */
[----:B------:R-:W0:Y:S01]  /*0010*/  S2R R3, SR_TID.X ;  /* 0x0000000000037919 */ /* 0x000e220000002100 */
[----:B------:R-:W-:Y:S01]  /*0020*/  MOV R28, 0x2 ;  /* 0x00000002001c7802 */ /* 0x000fe20000000f00 */
[----:B------:R-:W-:Y:S01]  /*0030*/  CS2R R8, SRZ ;  /* 0x0000000000087805 */ /* 0x000fe2000001ff00 */
[----:B------:R-:W-:Y:S01]  /*0040*/  CS2R R10, SRZ ;  /* 0x00000000000a7805 */ /* 0x000fe2000001ff00 */
[----:B------:R-:W1:Y:S01]  /*0050*/  S2R R0, SR_CTAID.X ;  /* 0x0000000000007919 */ /* 0x000e620000002500 */
[----:B------:R-:W-:Y:S01]  /*0060*/  ULDC.64 UR4, c[0x0][0x118] ;  /* 0x0000460000047ab9 */ /* 0x000fe20000000a00 */
[----:B------:R-:W-:Y:S02]  /*0070*/  MOV R2, 0x4 ;  /* 0x0000000400027802 */ /* 0x000fe40000000f00 */
[----:B0-----:R-:W-:-:S04]  /*0080*/  LOP3.LUT R25, R3, 0xff, RZ, 0xc0, !PT ;  /* 0x000000ff03197812 */ /* 0x001fc800078ec0ff */
[----:B------:R-:W-:Y:S02]  /*0090*/  SHF.L.U32 R7, R25, 0x3, RZ ;  /* 0x0000000319077819 */ /* 0x000fe400000006ff */
[----:B-1----:R-:W-:-:S03]  /*00a0*/  ISETP.GE.AND P1, PT, R0, 0x200, PT ;  /* 0x000002000000780c */ /* 0x002fc60003f26270 */
[----:B------:R-:W-:Y:S02]  /*00b0*/  IMAD R5, R0, 0x900, R7 ;  /* 0x0000090000057824 */ /* 0x000fe400078e0207 */
[----:B------:R-:W-:-:S04]  /*00c0*/  IMAD.WIDE.U32 R30, R7, R2, c[0x0][0x170] ;  /* 0x00005c00071e7625 */ /* 0x000fc800078e0002 */
[C---:B------:R-:W-:Y:S01]  /*00d0*/  IMAD.WIDE R26, R5.reuse, R28, c[0x0][0x168] ;  /* 0x00005a00051a7625 */ /* 0x040fe200078e021c */
[----:B------:R-:W-:Y:S01]  /*00e0*/  CS2R R20, SRZ ;  /* 0x0000000000147805 */ /* 0x000fe2000001ff00 */
[----:B------:R-:W-:Y:S01]  /*00f0*/  CS2R R22, SRZ ;  /* 0x0000000000167805 */ /* 0x000fe2000001ff00 */
[----:B------:R-:W2:Y:S04]  /*0100*/  LDG.E.EL.128 R16, [R30.64] ;  /* 0x000000041e107981 */ /* 0x000ea8000c2e1d00 */
[----:B------:R-:W3:Y:S01]  /*0110*/  @!P1 LDG.E.EL.128 R8, [R26.64] ;  /* 0x000000041a089981 */ /* 0x000ee2000c2e1d00 */
[----:B------:R-:W-:-:S03]  /*0120*/  IMAD.WIDE R32, R5, R2, c[0x0][0x178] ;  /* 0x00005e0005207625 */ /* 0x000fc600078e0202 */
[----:B------:R-:W4:Y:S04]  /*0130*/  LDG.E.EL.128 R12, [R30.64+0x10] ;  /* 0x000010041e0c7981 */ /* 0x000f28000c2e1d00 */
[----:B------:R-:W5:Y:S01]  /*0140*/  @!P1 LDG.E.EL.128 R20, [R32.64] ;  /* 0x0000000420149981 */ /* 0x000f62000c2e1d00 */
[----:B------:R-:W-:-:S04]  /*0150*/  IADD3 R6, R7, 0x800, RZ ;  /* 0x0000080007067810 */ /* 0x000fc80007ffe0ff */
[----:B------:R-:W-:-:S04]  /*0160*/  ISETP.GE.U32.AND P2, PT, R6, 0x900, PT ;  /* 0x000009000600780c */ /* 0x000fc80003f46070 */
[----:B------:R-:W-:Y:S02]  /*0170*/  ISETP.LT.AND P0, PT, R0, 0x200, !P2 ;  /* 0x000002000000780c */ /* 0x000fe40005701270 */
[----:B---3--:R-:W-:-:S04]  /*0180*/  SEL R8, R8, RZ, !P1 ;  /* 0x000000ff08087207 */ /* 0x008fc80004800000 */
[----:B------:R-:W-:Y:S01]  /*0190*/  PRMT R6, R8, 0x7632, R6 ;  /* 0x0000763208067816 */ /* 0x000fe20000000006 */
[----:B--2---:R-:W-:Y:S01]  /*01a0*/  FADD R17, R17, 1 ;  /* 0x3f80000011117421 */ /* 0x004fe20000000000 */
[----:B------:R-:W-:Y:S01]  /*01b0*/  SEL R9, R9, RZ, !P1 ;  /* 0x000000ff09097207 */ /* 0x000fe20004800000 */
[----:B------:R-:W-:Y:S01]  /*01c0*/  FADD R24, R16, 1 ;  /* 0x3f80000010187421 */ /* 0x000fe20000000000 */
[----:B------:R-:W-:Y:S01]  /*01d0*/  SHF.L.U32 R27, R8, 0x10, RZ ;  /* 0x00000010081b7819 */ /* 0x000fe200000006ff */
[----:B------:R-:W-:Y:S01]  /*01e0*/  IMAD.U32 R6, R6, 0x10000, RZ ;  /* 0x0001000006067824 */ /* 0x000fe200078e00ff */
[----:B------:R-:W-:-:S03]  /*01f0*/  PRMT R16, R9, 0x7632, R16 ;  /* 0x0000763209107816 */ /* 0x000fc60000000010 */
[----:B------:R-:W-:Y:S01]  /*0200*/  FMUL R29, R6, R17 ;  /* 0x00000011061d7220 */ /* 0x000fe20000400000 */
[----:B-----5:R-:W-:Y:S01]  /*0210*/  SEL R6, R20, RZ, !P1 ;  /* 0x000000ff14067207 */ /* 0x020fe20004800000 */
[----:B------:R-:W-:Y:S01]  /*0220*/  FMUL R27, R27, R24 ;  /* 0x000000181b1b7220 */ /* 0x000fe20000400000 */
[----:B------:R-:W-:Y:S01]  /*0230*/  SHF.L.U32 R33, R9, 0x10, RZ ;  /* 0x0000001009217819 */ /* 0x000fe200000006ff */
[----:B------:R-:W-:Y:S01]  /*0240*/  FADD R18, R18, 1 ;  /* 0x3f80000012127421 */ /* 0x000fe20000000000 */
[----:B------:R-:W-:Y:S01]  /*0250*/  SHF.L.U32 R16, R16, 0x10, RZ ;  /* 0x0000001010107819 */ /* 0x000fe200000006ff */
[----:B------:R-:W-:Y:S01]  /*0260*/  FADD R19, R19, 1 ;  /* 0x3f80000013137421 */ /* 0x000fe20000000000 */
[----:B------:R-:W-:Y:S01]  /*0270*/  IADD3 R9, R5, 0x4, RZ ;  /* 0x0000000405097810 */ /* 0x000fe20007ffe0ff */
[----:B------:R-:W-:Y:S01]  /*0280*/  FFMA R6, R6, R27, RZ ;  /* 0x0000001b06067223 */ /* 0x000fe200000000ff */
[----:B------:R-:W-:Y:S01]  /*0290*/  SEL R34, R10, RZ, !P1 ;  /* 0x000000ff0a227207 */ /* 0x000fe20004800000 */
[----:B------:R-:W-:Y:S01]  /*02a0*/  FMUL R33, R33, R18 ;  /* 0x0000001221217220 */ /* 0x000fe20000400000 */
[----:B------:R-:W-:Y:S01]  /*02b0*/  SEL R22, R22, RZ, !P1 ;  /* 0x000000ff16167207 */ /* 0x000fe20004800000 */
[----:B------:R-:W-:Y:S01]  /*02c0*/  FMUL R26, R16, R19 ;  /* 0x00000013101a7220 */ /* 0x000fe20000400000 */
[----:B------:R-:W-:-:S02]  /*02d0*/  SEL R23, R23, RZ, !P1 ;  /* 0x000000ff17177207 */ /* 0x000fc40004800000 */
[----:B------:R-:W-:Y:S01]  /*02e0*/  IADD3 R27, R5, 0x800, RZ ;  /* 0x00000800051b7810 */ /* 0x000fe20007ffe0ff */
[----:B------:R-:W-:Y:S01]  /*02f0*/  CS2R R16, SRZ ;  /* 0x0000000000107805 */ /* 0x000fe2000001ff00 */
[----:B------:R-:W-:Y:S01]  /*0300*/  SEL R36, R21, RZ, !P1 ;  /* 0x000000ff15247207 */ /* 0x000fe20004800000 */
[----:B------:R-:W-:Y:S01]  /*0310*/  CS2R R18, SRZ ;  /* 0x0000000000127805 */ /* 0x000fe2000001ff00 */
[----:B------:R-:W-:Y:S01]  /*0320*/  SHF.L.U32 R35, R34, 0x10, RZ ;  /* 0x0000001022237819 */ /* 0x000fe200000006ff */
[----:B------:R-:W-:Y:S01]  /*0330*/  IMAD.WIDE R8, R9, R2, c[0x0][0x178] ;  /* 0x00005e0009087625 */ /* 0x000fe200078e0202 */
[----:B----4-:R-:W-:Y:S01]  /*0340*/  FADD R10, R12, 1 ;  /* 0x3f8000000c0a7421 */ /* 0x010fe20000000000 */
[----:B------:R-:W-:Y:S01]  /*0350*/  FFMA R24, R22, R33, RZ ;  /* 0x0000002116187223 */ /* 0x000fe200000000ff */
[----:B------:R-:W-:Y:S01]  /*0360*/  SEL R12, R11, RZ, !P1 ;  /* 0x000000ff0b0c7207 */ /* 0x000fe20004800000 */
[----:B------:R-:W-:Y:S01]  /*0370*/  FFMA R26, R23, R26, RZ ;  /* 0x0000001a171a7223 */ /* 0x000fe200000000ff */
[----:B------:R-:W-:Y:S01]  /*0380*/  IMAD.WIDE R32, R27, R28, c[0x0][0x168] ;  /* 0x00005a001b207625 */ /* 0x000fe200078e021c */
[----:B------:R-:W-:Y:S01]  /*0390*/  CS2R R20, SRZ ;  /* 0x0000000000147805 */ /* 0x000fe2000001ff00 */
[----:B------:R-:W-:Y:S01]  /*03a0*/  CS2R R22, SRZ ;  /* 0x0000000000167805 */ /* 0x000fe2000001ff00 */
[----:B------:R-:W-:Y:S01]  /*03b0*/  FFMA R28, R36, R29, RZ ;  /* 0x0000001d241c7223 */ /* 0x000fe200000000ff */
[----:B------:R-:W-:Y:S01]  /*03c0*/  FMUL R29, R35, R10 ;  /* 0x0000000a231d7220 */ /* 0x000fe20000400000 */
[----:B------:R0:W2:Y:S01]  /*03d0*/  @!P1 LDG.E.EL.128 R16, [R8.64] ;  /* 0x0000000408109981 */ /* 0x0000a2000c2e1d00 */
[----:B------:R-:W-:Y:S01]  /*03e0*/  SHF.L.U32 R35, R12, 0x10, RZ ;  /* 0x000000100c237819 */ /* 0x000fe200000006ff */
[----:B------:R-:W-:Y:S01]  /*03f0*/  CS2R R10, SRZ ;  /* 0x00000000000a7805 */ /* 0x000fe2000001ff00 */
[----:B------:R-:W-:Y:S01]  /*0400*/  PRMT R34, R34, 0x7632, R34 ;  /* 0x0000763222227816 */ /* 0x000fe20000000022 */
[----:B------:R1:W3:Y:S01]  /*0410*/  @P0 LDG.E.EL.128 R20, [R32.64] ;  /* 0x0000000420140981 */ /* 0x0002e2000c2e1d00 */
[----:B------:R-:W-:Y:S01]  /*0420*/  PRMT R12, R12, 0x7632, R12 ;  /* 0x000076320c0c7816 */ /* 0x000fe2000000000c */
[----:B0-----:R-:W-:-:S03]  /*0430*/  CS2R R8, SRZ ;  /* 0x0000000000087805 */ /* 0x001fc6000001ff00 */
[----:B------:R-:W-:Y:S01]  /*0440*/  SHF.L.U32 R12, R12, 0x10, RZ ;  /* 0x000000100c0c7819 */ /* 0x000fe200000006ff */
[----:B------:R-:W-:Y:S01]  /*0450*/  FADD R14, R14, 1 ;  /* 0x3f8000000e0e7421 */ /* 0x000fe20000000000 */
[----:B------:R-:W-:Y:S01]  /*0460*/  FADD R13, R13, 1 ;  /* 0x3f8000000d0d7421 */ /* 0x000fe20000000000 */
[----:B-1----:R-:W-:Y:S01]  /*0470*/  SHF.L.U32 R32, R34, 0x10, RZ ;  /* 0x0000001022207819 */ /* 0x002fe200000006ff */
[----:B------:R-:W-:Y:S01]  /*0480*/  FADD R15, R15, 1 ;  /* 0x3f8000000f0f7421 */ /* 0x000fe20000000000 */
[----:B------:R-:W4:Y:S01]  /*0490*/  @!P2 LDG.E.EL.128 R8, [R30.64+0x2000] ;  /* 0x002000041e08a981 */ /* 0x000f22000c2e1d00 */
[----:B------:R-:W-:Y:S02]  /*04a0*/  FMUL R35, R35, R14 ;  /* 0x0000000e23237220 */ /* 0x000fe40000400000 */
[----:B------:R-:W-:Y:S01]  /*04b0*/  FMUL R32, R32, R13 ;  /* 0x0000000d20207220 */ /* 0x000fe20000400000 */
[----:B------:R-:W-:Y:S02]  /*04c0*/  FMUL R33, R12, R15 ;  /* 0x0000000f0c217220 */ /* 0x000fe40000400000 */
[----:B------:R-:W-:Y:S01]  /*04d0*/  CS2R R12, SRZ ;  /* 0x00000000000c7805 */ /* 0x000fe2000001ff00 */
[----:B------:R-:W-:-:S06]  /*04e0*/  CS2R R14, SRZ ;  /* 0x00000000000e7805 */ /* 0x000fcc000001ff00 */
[----:B------:R-:W5:Y:S01]  /*04f0*/  @!P2 LDG.E.EL.128 R12, [R30.64+0x2010] ;  /* 0x002010041e0ca981 */ /* 0x000f62000c2e1d00 */
[----:B------:R-:W-:Y:S02]  /*0500*/  IADD3 R5, R5, 0x804, RZ ;  /* 0x0000080405057810 */ /* 0x000fe40007ffe0ff */
[----:B--2---:R-:W-:Y:S02]  /*0510*/  SEL R34, R18, RZ, !P1 ;  /* 0x000000ff12227207 */ /* 0x004fe40004800000 */
[----:B------:R-:W-:Y:S02]  /*0520*/  SEL R18, R16, RZ, !P1 ;  /* 0x000000ff10127207 */ /* 0x000fe40004800000 */
[----:B---3--:R-:W-:-:S03]  /*0530*/  SEL R20, R20, RZ, P0 ;  /* 0x000000ff14147207 */ /* 0x008fc60000000000 */
[----:B------:R-:W-:Y:S01]  /*0540*/  FFMA R18, R18, R29, RZ ;  /* 0x0000001d12127223 */ /* 0x000fe200000000ff */
[----:B------:R-:W-:Y:S02]  /*0550*/  SEL R36, R19, RZ, !P1 ;  /* 0x000000ff13247207 */ /* 0x000fe40004800000 */
[----:B------:R-:W-:Y:S02]  /*0560*/  SEL R21, R21, RZ, P0 ;  /* 0x000000ff15157207 */ /* 0x000fe40000000000 */
[----:B----4-:R-:W-:Y:S01]  /*0570*/  SEL R29, R8, RZ, !P2 ;  /* 0x000000ff081d7207 */ /* 0x010fe20005000000 */
[----:B------:R-:W-:Y:S01]  /*0580*/  IMAD.U32 R8, R20, 0x10000, RZ ;  /* 0x0001000014087824 */ /* 0x000fe200078e00ff */
[----:B------:R-:W-:Y:S01]  /*0590*/  SEL R10, R10, RZ, !P2 ;  /* 0x000000ff0a0a7207 */ /* 0x000fe20005000000 */
[----:B------:R-:W-:Y:S01]  /*05a0*/  FFMA R19, R36, R33, RZ ;  /* 0x0000002124137223 */ /* 0x000fe200000000ff */
[----:B------:R-:W-:Y:S01]  /*05b0*/  SEL R22, R22, RZ, P0 ;  /* 0x000000ff16167207 */ /* 0x000fe20000000000 */
[----:B------:R-:W-:Y:S01]  /*05c0*/  FADD R29, R29, 1 ;  /* 0x3f8000001d1d7421 */ /* 0x000fe20000000000 */
[----:B------:R-:W-:-:S02]  /*05d0*/  SEL R17, R17, RZ, !P1 ;  /* 0x000000ff11117207 */ /* 0x000fc40004800000 */
[----:B------:R-:W-:Y:S01]  /*05e0*/  SEL R33, R9, RZ, !P2 ;  /* 0x000000ff09217207 */ /* 0x000fe20005000000 */
[----:B------:R-:W-:Y:S01]  /*05f0*/  FMUL R29, R8, R29 ;  /* 0x0000001d081d7220 */ /* 0x000fe20000400000 */
[----:B------:R-:W-:Y:S01]  /*0600*/  SHF.L.U32 R9, R21, 0x10, RZ ;  /* 0x0000001015097819 */ /* 0x000fe200000006ff */
[----:B------:R-:W-:Y:S01]  /*0610*/  FADD R10, R10, 1 ;  /* 0x3f8000000a0a7421 */ /* 0x000fe20000000000 */
[----:B------:R-:W-:Y:S02]  /*0620*/  SEL R23, R23, RZ, P0 ;  /* 0x000000ff17177207 */ /* 0x000fe40000000000 */
[----:B-----5:R-:W-:Y:S02]  /*0630*/  SEL R12, R12, RZ, !P2 ;  /* 0x000000ff0c0c7207 */ /* 0x020fe40005000000 */
[----:B------:R-:W-:Y:S02]  /*0640*/  SEL R14, R14, RZ, !P2 ;  /* 0x000000ff0e0e7207 */ /* 0x000fe40005000000 */
[----:B------:R-:W-:-:S02]  /*0650*/  SEL R13, R13, RZ, !P2 ;  /* 0x000000ff0d0d7207 */ /* 0x000fc40005000000 */
[----:B------:R-:W-:Y:S01]  /*0660*/  PRMT R8, R22, 0x7632, R8 ;  /* 0x0000763216087816 */ /* 0x000fe20000000008 */
[----:B------:R-:W-:Y:S01]  /*0670*/  FFMA R17, R17, R32, RZ ;  /* 0x0000002011117223 */ /* 0x000fe200000000ff */
[----:B------:R-:W-:Y:S01]  /*0680*/  FMUL R32, R9, R10 ;  /* 0x0000000a09207220 */ /* 0x000fe20000400000 */
[----:B------:R-:W-:Y:S01]  /*0690*/  FFMA R16, R34, R35, RZ ;  /* 0x0000002322107223 */ /* 0x000fe200000000ff */
[----:B------:R-:W-:Y:S01]  /*06a0*/  SEL R11, R11, RZ, !P2 ;  /* 0x000000ff0b0b7207 */ /* 0x000fe20005000000 */
[----:B------:R-:W-:Y:S01]  /*06b0*/  FADD R36, R12, 1 ;  /* 0x3f8000000c247421 */ /* 0x000fe20000000000 */
[----:B------:R-:W-:Y:S01]  /*06c0*/  SHF.L.U32 R9, R22, 0x10, RZ ;  /* 0x0000001016097819 */ /* 0x000fe200000006ff */
[----:B------:R-:W-:Y:S01]  /*06d0*/  FADD R37, R14, 1 ;  /* 0x3f8000000e257421 */ /* 0x000fe20000000000 */
[----:B------:R-:W-:Y:S01]  /*06e0*/  SHF.L.U32 R10, R23, 0x10, RZ ;  /* 0x00000010170a7819 */ /* 0x000fe200000006ff */
[----:B------:R-:W-:Y:S01]  /*06f0*/  IMAD.U32 R8, R8, 0x10000, RZ ;  /* 0x0001000008087824 */ /* 0x000fe200078e00ff */
[----:B------:R-:W-:Y:S01]  /*0700*/  FADD R35, R13, 1 ;  /* 0x3f8000000d237421 */ /* 0x000fe20000000000 */
[----:B------:R-:W-:-:S02]  /*0710*/  SEL R15, R15, RZ, !P2 ;  /* 0x000000ff0f0f7207 */ /* 0x000fc40005000000 */
[----:B------:R-:W-:Y:S02]  /*0720*/  PRMT R23, R23, 0x7632, R23 ;  /* 0x0000763217177816 */ /* 0x000fe40000000017 */
[----:B------:R-:W-:Y:S02]  /*0730*/  PRMT R20, R20, 0x7632, R20 ;  /* 0x0000763214147816 */ /* 0x000fe40000000014 */
[----:B------:R-:W-:Y:S01]  /*0740*/  PRMT R21, R21, 0x7632, R21 ;  /* 0x0000763215157816 */ /* 0x000fe20000000015 */
[----:B------:R-:W-:Y:S01]  /*0750*/  FADD R34, R11, 1 ;  /* 0x3f8000000b227421 */ /* 0x000fe20000000000 */
[----:B------:R-:W-:Y:S01]  /*0760*/  FMUL R36, R9, R36 ;  /* 0x0000002409247220 */ /* 0x000fe20000400000 */
[----:B------:R-:W-:Y:S01]  /*0770*/  FMUL R37, R10, R37 ;  /* 0x000000250a257220 */ /* 0x000fe20000400000 */
[----:B------:R-:W-:Y:S01]  /*0780*/  FMUL R35, R8, R35 ;  /* 0x0000002308237220 */ /* 0x000fe20000400000 */
[----:B------:R-:W-:Y:S01]  /*0790*/  CS2R R10, SRZ ;  /* 0x00000000000a7805 */ /* 0x000fe2000001ff00 */
[----:B------:R-:W-:Y:S01]  /*07a0*/  CS2R R8, SRZ ;  /* 0x0000000000087805 */ /* 0x000fe2000001ff00 */
[----:B------:R-:W-:Y:S01]  /*07b0*/  SHF.L.U32 R12, R23, 0x10, RZ ;  /* 0x00000010170c7819 */ /* 0x000fe200000006ff */
[----:B------:R-:W-:Y:S01]  /*07c0*/  FADD R15, R15, 1 ;  /* 0x3f8000000f0f7421 */ /* 0x000fe20000000000 */
[----:B------:R-:W-:Y:S01]  /*07d0*/  SHF.L.U32 R20, R20, 0x10, RZ ;  /* 0x0000001014147819 */ /* 0x000fe200000006ff */
[----:B------:R-:W-:Y:S01]  /*07e0*/  IMAD.WIDE R22, R5, R2, c[0x0][0x178] ;  /* 0x00005e0005167625 */ /* 0x000fe200078e0202 */
[----:B------:R-:W-:Y:S01]  /*07f0*/  SHF.L.U32 R21, R21, 0x10, RZ ;  /* 0x0000001015157819 */ /* 0x000fe200000006ff */
[----:B------:R-:W-:Y:S01]  /*0800*/  FADD R33, R33, 1 ;  /* 0x3f80000021217421 */ /* 0x000fe20000000000 */
[----:B------:R-:W-:-:S02]  /*0810*/  FMUL R5, R12, R15 ;  /* 0x0000000f0c057220 */ /* 0x000fc40000400000 */
[----:B------:R-:W2:Y:S01]  /*0820*/  @P0 LDG.E.EL.128 R8, [R22.64] ;  /* 0x0000000416080981 */ /* 0x000ea2000c2e1d00 */
[----:B------:R-:W-:Y:S01]  /*0830*/  FMUL R33, R20, R33 ;  /* 0x0000002114217220 */ /* 0x000fe20000400000 */
[----:B------:R-:W-:Y:S01]  /*0840*/  FMUL R34, R21, R34 ;  /* 0x0000002215227220 */ /* 0x000fe20000400000 */
[----:B------:R-:W-:Y:S01]  /*0850*/  CS2R R12, SRZ ;  /* 0x00000000000c7805 */ /* 0x000fe2000001ff00 */
[----:B------:R-:W-:Y:S01]  /*0860*/  CS2R R14, SRZ ;  /* 0x00000000000e7805 */ /* 0x000fe2000001ff00 */
[----:B------:R-:W-:-:S05]  /*0870*/  IMAD.WIDE R20, R27, R2, c[0x0][0x178] ;  /* 0x00005e001b147625 */ /* 0x000fca00078e0202 */
[----:B------:R-:W3:Y:S01]  /*0880*/  @P0 LDG.E.EL.128 R12, [R20.64] ;  /* 0x00000004140c0981 */ /* 0x000ee2000c2e1d00 */
[----:B------:R-:W-:Y:S02]  /*0890*/  FSEL R6, R6, RZ, !P1 ;  /* 0x000000ff06067208 */ /* 0x000fe40004800000 */
[----:B------:R-:W-:Y:S02]  /*08a0*/  FSEL R28, R28, RZ, !P1 ;  /* 0x000000ff1c1c7208 */ /* 0x000fe40004800000 */
[----:B------:R-:W-:Y:S02]  /*08b0*/  FSEL R16, R16, RZ, !P1 ;  /* 0x000000ff10107208 */ /* 0x000fe40004800000 */
[----:B------:R-:W-:Y:S02]  /*08c0*/  ISETP.GE.AND P2, PT, R3, 0x8, PT ;  /* 0x000000080300780c */ /* 0x000fe40003f46270 */
[----:B--2---:R-:W-:Y:S02]  /*08d0*/  SEL R10, R10, RZ, P0 ;  /* 0x000000ff0a0a7207 */ /* 0x004fe40000000000 */
[----:B------:R-:W-:-:S03]  /*08e0*/  SEL R27, R8, RZ, P0 ;  /* 0x000000ff081b7207 */ /* 0x000fc60000000000 */
[----:B------:R-:W-:Y:S01]  /*08f0*/  FMUL R37, R10, R37 ;  /* 0x000000250a257220 */ /* 0x000fe20000400000 */
[----:B------:R-:W-:Y:S02]  /*0900*/  SEL R8, R9, RZ, P0 ;  /* 0x000000ff09087207 */ /* 0x000fe40000000000 */
[----:B---3--:R-:W-:Y:S02]  /*0910*/  SEL R12, R12, RZ, P0 ;  /* 0x000000ff0c0c7207 */ /* 0x008fe40000000000 */
[----:B------:R-:W-:Y:S02]  /*0920*/  SEL R10, R13, RZ, P0 ;  /* 0x000000ff0d0a7207 */ /* 0x000fe40000000000 */
[----:B------:R-:W-:Y:S01]  /*0930*/  SEL R9, R14, RZ, P0 ;  /* 0x000000ff0e097207 */ /* 0x000fe20000000000 */
[----:B------:R-:W-:Y:S02]  /*0940*/  FMUL R29, R12, R29 ;  /* 0x0000001d0c1d7220 */ /* 0x000fe40000400000 */
[----:B------:R-:W-:Y:S01]  /*0950*/  FMUL R33, R10, R33 ;  /* 0x000000210a217220 */ /* 0x000fe20000400000 */
[----:B------:R-:W-:Y:S01]  /*0960*/  SEL R15, R15, RZ, P0 ;  /* 0x000000ff0f0f7207 */ /* 0x000fe20000000000 */
[----:B------:R-:W-:Y:S01]  /*0970*/  FMUL R32, R9, R32 ;  /* 0x0000002009207220 */ /* 0x000fe20000400000 */
[----:B------:R-:W-:-:S02]  /*0980*/  FSEL R29, R29, -RZ, P0 ;  /* 0x800000ff1d1d7208 */ /* 0x000fc40000000000 */
[----:B------:R-:W-:Y:S01]  /*0990*/  FSEL R33, R33, -RZ, P0 ;  /* 0x800000ff21217208 */ /* 0x000fe20000000000 */
[----:B------:R-:W-:Y:S01]  /*09a0*/  FMUL R34, R15, R34 ;  /* 0x000000220f227220 */ /* 0x000fe20000400000 */
[----:B------:R-:W-:Y:S01]  /*09b0*/  SEL R11, R11, RZ, P0 ;  /* 0x000000ff0b0b7207 */ /* 0x000fe20000000000 */
[----:B------:R-:W-:Y:S01]  /*09c0*/  FADD R6, R6, R29 ;  /* 0x0000001d06067221 */ /* 0x000fe20000000000 */
[----:B------:R-:W-:Y:S01]  /*09d0*/  FSEL R9, R24, RZ, !P1 ;  /* 0x000000ff18097208 */ /* 0x000fe20004800000 */
[----:B------:R-:W-:Y:S01]  /*09e0*/  FADD R33, R28, R33 ;  /* 0x000000211c217221 */ /* 0x000fe20000000000 */
[----:B------:R-:W-:Y:S01]  /*09f0*/  FSEL R32, R32, -RZ, P0 ;  /* 0x800000ff20207208 */ /* 0x000fe20000000000 */
[----:B------:R-:W-:Y:S01]  /*0a00*/  FMUL R36, R27, R36 ;  /* 0x000000241b247220 */ /* 0x000fe20000400000 */
[----:B------:R-:W-:Y:S01]  /*0a10*/  FMUL R5, R11, R5 ;  /* 0x000000050b057220 */ /* 0x000fe20000400000 */
[----:B------:R-:W-:Y:S01]  /*0a20*/  FSEL R11, R26, RZ, !P1 ;  /* 0x000000ff1a0b7208 */ /* 0x000fe20004800000 */
[----:B------:R-:W-:Y:S01]  /*0a30*/  FADD R33, R33, R6 ;  /* 0x0000000621217221 */ /* 0x000fe20000000000 */
[----:B------:R-:W-:Y:S01]  /*0a40*/  FSEL R34, R34, -RZ, P0 ;  /* 0x800000ff22227208 */ /* 0x000fe20000000000 */
[----:B------:R-:W-:Y:S01]  /*0a50*/  FADD R32, R9, R32 ;  /* 0x0000002009207221 */ /* 0x000fe20000000000 */
[----:B------:R-:W-:Y:S01]  /*0a60*/  FMUL R35, R8, R35 ;  /* 0x0000002308237220 */ /* 0x000fe20000400000 */
[----:B------:R-:W-:-:S02]  /*0a70*/  FSEL R9, R18, RZ, !P1 ;  /* 0x000000ff12097208 */ /* 0x000fc40004800000 */
[----:B------:R-:W-:Y:S01]  /*0a80*/  FSEL R36, R36, -RZ, P0 ;  /* 0x800000ff24247208 */ /* 0x000fe20000000000 */
[----:B------:R-:W-:Y:S01]  /*0a90*/  FADD R34, R11, R34 ;  /* 0x000000220b227221 */ /* 0x000fe20000000000 */
[----:B------:R-:W-:Y:S01]  /*0aa0*/  FADD R33, R32, R33 ;  /* 0x0000002120217221 */ /* 0x000fe20000000000 */
[----:B------:R-:W-:Y:S02]  /*0ab0*/  FSEL R6, R17, RZ, !P1 ;  /* 0x000000ff11067208 */ /* 0x000fe40004800000 */
[----:B------:R-:W-:Y:S01]  /*0ac0*/  FSEL R35, R35, -RZ, P0 ;  /* 0x800000ff23237208 */ /* 0x000fe20000000000 */
[----:B------:R-:W-:Y:S01]  /*0ad0*/  FADD R36, R9, R36 ;  /* 0x0000002409247221 */ /* 0x000fe20000000000 */
[----:B------:R-:W-:Y:S01]  /*0ae0*/  FADD R33, R34, R33 ;  /* 0x0000002122217221 */ /* 0x000fe20000000000 */
[----:B------:R-:W-:Y:S02]  /*0af0*/  FSEL R37, R37, -RZ, P0 ;  /* 0x800000ff25257208 */ /* 0x000fe40000000000 */
[----:B------:R-:W-:Y:S01]  /*0b00*/  FADD R35, R6, R35 ;  /* 0x0000002306237221 */ /* 0x000fe20000000000 */
[----:B------:R-:W-:Y:S01]  /*0b10*/  FADD R36, R36, R33 ;  /* 0x0000002124247221 */ /* 0x000fe20000000000 */
[----:B------:R-:W-:Y:S01]  /*0b20*/  FSEL R6, R19, RZ, !P1 ;  /* 0x000000ff13067208 */ /* 0x000fe20004800000 */
[----:B------:R-:W-:Y:S01]  /*0b30*/  FADD R37, R16, R37 ;  /* 0x0000002510257221 */ /* 0x000fe20000000000 */
[----:B------:R-:W-:Y:S01]  /*0b40*/  FSEL R5, R5, -RZ, P0 ;  /* 0x800000ff05057208 */ /* 0x000fe20000000000 */
[----:B------:R-:W-:-:S04]  /*0b50*/  FADD R36, R35, R36 ;  /* 0x0000002423247221 */ /* 0x000fc80000000000 */
[----:B------:R-:W-:Y:S01]  /*0b60*/  FADD R5, R6, R5 ;  /* 0x0000000506057221 */ /* 0x000fe20000000000 */
[----:B------:R-:W-:-:S04]  /*0b70*/  FADD R36, R37, R36 ;  /* 0x0000002425247221 */ /* 0x000fc80000000000 */
[----:B------:R-:W-:-:S05]  /*0b80*/  FADD R5, R5, R36 ;  /* 0x0000002405057221 */ /* 0x000fca0000000000 */
[----:B------:R-:W0:Y:S02]  /*0b90*/  SHFL.BFLY PT, R6, R5, 0x10, 0x1f ;  /* 0x0e001f0005067f89 */ /* 0x000e2400000e0000 */
[----:B0-----:R-:W-:-:S05]  /*0ba0*/  FADD R6, R5, R6 ;  /* 0x0000000605067221 */ /* 0x001fca0000000000 */
[----:B------:R-:W0:Y:S02]  /*0bb0*/  SHFL.BFLY PT, R9, R6, 0x8, 0x1f ;  /* 0x0d001f0006097f89 */ /* 0x000e2400000e0000 */
[----:B0-----:R-:W-:-:S05]  /*0bc0*/  FADD R9, R6, R9 ;  /* 0x0000000906097221 */ /* 0x001fca0000000000 */
[----:B------:R-:W0:Y:S02]  /*0bd0*/  SHFL.BFLY PT, R8, R9, 0x4, 0x1f ;  /* 0x0c801f0009087f89 */ /* 0x000e2400000e0000 */
[----:B0-----:R-:W-:-:S05]  /*0be0*/  FADD R8, R9, R8 ;  /* 0x0000000809087221 */ /* 0x001fca0000000000 */
[----:B------:R-:W0:Y:S01]  /*0bf0*/  SHFL.BFLY PT, R11, R8, 0x2, 0x1f ;  /* 0x0c401f00080b7f89 */ /* 0x000e2200000e0000 */
[----:B------:R-:W-:Y:S01]  /*0c00*/  LOP3.LUT P0, RZ, R3, 0x1f, RZ, 0xc0, !PT ;  /* 0x0000001f03ff7812 */ /* 0x000fe2000780c0ff */
[----:B0-----:R-:W-:-:S05]  /*0c10*/  FADD R11, R8, R11 ;  /* 0x0000000b080b7221 */ /* 0x001fca0000000000 */
[----:B------:R-:W0:Y:S01]  /*0c20*/  SHFL.BFLY PT, R10, R11, 0x1, 0x1f ;  /* 0x0c201f000b0a7f89 */ /* 0x000e2200000e0000 */
[----:B------:R-:W-:-:S04]  /*0c30*/  SHF.R.U32.HI R12, RZ, 0x3, R3 ;  /* 0x00000003ff0c7819 */ /* 0x000fc80000011603 */
[----:B------:R-:W-:Y:S01]  /*0c40*/  LOP3.LUT R12, R12, 0x1c, RZ, 0xc0, !PT ;  /* 0x0000001c0c0c7812 */ /* 0x000fe200078ec0ff */
[----:B0-----:R-:W-:-:S05]  /*0c50*/  FADD R13, R11, R10 ;  /* 0x0000000a0b0d7221 */ /* 0x001fca0000000000 */
[----:B------:R-:W-:Y:S04]  /*0c60*/  @!P0 STS [R12], R13 ;  /* 0x0000000d0c008388 */ /* 0x000fe80000000800 */
[----:B------:R-:W-:Y:S06]  /*0c70*/  BAR.SYNC 0x0 ;  /* 0x0000000000007b1d */ /* 0x000fec0000000000 */
[----:B------:R-:W0:Y:S04]  /*0c80*/  @!P2 LDS R4, [R3.X4] ;  /* 0x000000000304a984 */ /* 0x000e280000004800 */
[----:B0-----:R-:W0:Y:S02]  /*0c90*/  SHFL.BFLY PT, R5, R4, 0x4, 0x1f ;  /* 0x0c801f0004057f89 */ /* 0x001e2400000e0000 */
[----:B0-----:R-:W-:-:S05]  /*0ca0*/  FADD R5, R4, R5 ;  /* 0x0000000504057221 */ /* 0x001fca0000000000 */
[----:B------:R-:W0:Y:S01]  /*0cb0*/  SHFL.BFLY PT, R6, R5, 0x2, 0x1f ;  /* 0x0c401f0005067f89 */ /* 0x000e2200000e0000 */
[----:B------:R-:W-:Y:S01]  /*0cc0*/  LOP3.LUT P0, RZ, R3, 0x7, RZ, 0xc0, !PT ;  /* 0x0000000703ff7812 */ /* 0x000fe2000780c0ff */
[----:B0-----:R-:W-:-:S05]  /*0cd0*/  FADD R6, R5, R6 ;  /* 0x0000000605067221 */ /* 0x001fca0000000000 */
[----:B------:R-:W0:Y:S01]  /*0ce0*/  SHFL.BFLY PT, R9, R6, 0x1, 0x1f ;  /* 0x0c201f0006097f89 */ /* 0x000e2200000e0000 */
[----:B------:R-:W-:Y:S02]  /*0cf0*/  ISETP.LT.AND P0, PT, R3, 0x8, !P0 ;  /* 0x000000080300780c */ /* 0x000fe40004701270 */
[----:B------:R-:W-:Y:S01]  /*0d00*/  MOV R11, RZ ;  /* 0x000000ff000b7202 */ /* 0x000fe20000000f00 */
[----:B0-----:R-:W-:Y:S01]  /*0d10*/  FADD R10, R6, R9 ;  /* 0x00000009060a7221 */ /* 0x001fe20000000000 */
[----:B------:R-:W-:-:S09]  /*0d20*/  IMAD.WIDE R8, R0, R2, c[0x0][0x180] ;  /* 0x0000600000087625 */ /* 0x000fd200078e0202 */
[----:B------:R-:W-:Y:S04]  /*0d30*/  @P0 STS [R3.X4], R10 ;  /* 0x0000000a03000388 */ /* 0x000fe80000004800 */
[----:B------:R-:W-:Y:S06]  /*0d40*/  BAR.SYNC 0x0 ;  /* 0x0000000000007b1d */ /* 0x000fec0000000000 */
[----:B------:R-:W2:Y:S04]  /*0d50*/  @!P1 LDG.E.EL R11, [R8.64] ;  /* 0x00000004080b9981 */ /* 0x000ea8000c2e1900 */
[----:B------:R-:W0:Y:S01]  /*0d60*/  LDS R4, [RZ] ;  /* 0x00000000ff047984 */ /* 0x000e220000000800 */
[----:B------:R-:W-:-:S02]  /*0d70*/  MOV R2, 0x39e38e39 ;  /* 0x39e38e3900027802 */ /* 0x000fc40000000f00 */
[----:B------:R-:W-:Y:S02]  /*0d80*/  SHF.L.U32 R26, R25, 0x2, RZ ;  /* 0x00000002191a7819 */ /* 0x000fe400000006ff */
[----:B------:R-:W-:Y:S02]  /*0d90*/  IADD3 R28, R7, 0x4, RZ ;  /* 0x00000004071c7810 */ /* 0x000fe40007ffe0ff */
[----:B------:R-:W-:Y:S01]  /*0da0*/  IADD3 R24, R26, 0x400, RZ ;  /* 0x000004001a187810 */ /* 0x000fe20007ffe0ff */
[----:B------:R-:W-:Y:S01]  /*0db0*/  UPLOP3.LUT UP0, UPT, UPT, UPT, UPT, 0x80, 0x0 ;  /* 0x000000000000789c */ /* 0x000fe20003f0f070 */
[----:B0-----:R-:W-:Y:S01]  /*0dc0*/  FMUL R4, R4, -0.5 ;  /* 0xbf00000004047820 */ /* 0x001fe20000400000 */
[----:B--2---:R-:W-:-:S06]  /*0dd0*/  FFMA R2, R11, R2, 9.9999997473787516356e-06 ;  /* 0x3727c5ac0b027423 */ /* 0x004fcc0000000002 */
[----:B------:R-:W0:Y:S02]  /*0de0*/  MUFU.RSQ R2, R2 ;  /* 0x0000000200027308 */ /* 0x000e240000001400 */
[----:B0-----:R-:W-:-:S04]  /*0df0*/  FMUL R5, R2, R2 ;  /* 0x0000000202057220 */ /* 0x001fc80000400000 */
[----:B------:R-:W-:-:S04]  /*0e00*/  FMUL R5, R2, R5 ;  /* 0x0000000502057220 */ /* 0x000fc80000400000 */
[----:B------:R-:W-:Y:S01]  /*0e10*/  FMUL R3, R4, R5 ;  /* 0x0000000504037220 */ /* 0x000fe20000400000 */
[----:B------:R-:W-:Y:S01]  /*0e20*/  MOV R5, RZ ;  /* 0x000000ff00057202 */ /* 0x000fe20000000f00 */
[----:B------:R-:W-:Y:S02]  /*0e30*/  IMAD.SHL.U32 R4, R25, 0x20, RZ ;  /* 0x0000002019047824 */ /* 0x000fe400078e00ff */
[----:B------:R-:W-:-:S01]  /*0e40*/  FMUL R3, R3, 0.00043402778101153671741 ;  /* 0x39e38e3903037820 */ /* 0x000fc20000400000 */
.L_x_0:
[----:B------:R-:W-:Y:S01]  /*0e50*/  LOP3.LUT R33, R5, R7, RZ, 0xfc, !PT ;  /* 0x0000000705217212 */ /* 0x000fe200078efcff */
[----:B0-----:R-:W-:Y:S01]  /*0e60*/  CS2R R16, SRZ ;  /* 0x0000000000107805 */ /* 0x001fe2000001ff00 */
[----:B------:R-:W-:Y:S01]  /*0e70*/  MOV R34, 0x2 ;  /* 0x0000000200227802 */ /* 0x000fe20000000f00 */
[----:B------:R-:W-:Y:S01]  /*0e80*/  CS2R R18, SRZ ;  /* 0x0000000000127805 */ /* 0x000fe2000001ff00 */
[----:B------:R-:W-:Y:S01]  /*0e90*/  ISETP.GE.U32.AND P0, PT, R33, 0x900, PT ;  /* 0x000009002100780c */ /* 0x000fe20003f06070 */
[C---:B------:R-:W-:Y:S01]  /*0ea0*/  IMAD R21, R0.reuse, 0x900, R33 ;  /* 0x0000090000157824 */ /* 0x040fe200078e0221 */
[----:B------:R-:W-:Y:S01]  /*0eb0*/  MOV R6, 0x4 ;  /* 0x0000000400067802 */ /* 0x000fe20000000f00 */
[----:B------:R-:W-:Y:S01]  /*0ec0*/  CS2R R12, SRZ ;  /* 0x00000000000c7805 */ /* 0x000fe2000001ff00 */
[----:B------:R-:W-:Y:S01]  /*0ed0*/  ISETP.LT.AND P2, PT, R0, 0x200, !P0 ;  /* 0x000002000000780c */ /* 0x000fe20004741270 */
[----:B------:R-:W-:Y:S01]  /*0ee0*/  CS2R R14, SRZ ;  /* 0x00000000000e7805 */ /* 0x000fe2000001ff00 */
[----:B------:R-:W-:-:S04]  /*0ef0*/  IMAD.WIDE R34, R21, R34, c[0x0][0x168] ;  /* 0x00005a0015227625 */ /* 0x000fc800078e0222 */
[----:B------:R-:W-:Y:S01]  /*0f00*/  IMAD.WIDE.U32 R32, R33, R6, c[0x0][0x170] ;  /* 0x00005c0021207625 */ /* 0x000fe200078e0006 */
[----:B------:R-:W-:Y:S01]  /*0f10*/  CS2R R8, SRZ ;  /* 0x0000000000087805 */ /* 0x000fe2000001ff00 */
[----:B------:R-:W-:-:S03]  /*0f20*/  CS2R R10, SRZ ;  /* 0x00000000000a7805 */ /* 0x000fc6000001ff00 */
[----:B------:R0:W2:Y:S04]  /*0f30*/  @!P0 LDG.E.EL.128 R12, [R32.64] ;  /* 0x00000004200c8981 */ /* 0x0000a8000c2e1d00 */
[----:B------:R-:W3:Y:S01]  /*0f40*/  @P2 LDG.E.EF.128 R16, [R34.64] ;  /* 0x0000000422102981 */ /* 0x000ee2000c0e1d00 */
[----:B------:R-:W-:-:S05]  /*0f50*/  IMAD.WIDE.U32 R22, R5, 0x4, R30 ;  /* 0x0000000405167825 */ /* 0x000fca00078e001e */
[----:B------:R1:W4:Y:S01]  /*0f60*/  @!P0 LDG.E.EL.128 R8, [R22.64+0x10] ;  /* 0x0000100416088981 */ /* 0x000322000c2e1d00 */
[----:B0-----:R-:W-:-:S05]  /*0f70*/  LOP3.LUT R33, R5, R28, RZ, 0xfc, !PT ;  /* 0x0000001c05217212 */ /* 0x001fca00078efcff */
[----:B------:R-:W-:Y:S01]  /*0f80*/  IMAD R33, R0, 0x900, R33 ;  /* 0x0000090000217824 */ /* 0x000fe200078e0221 */
[----:B--2---:R-:W-:Y:S02]  /*0f90*/  SEL R12, R12, RZ, !P0 ;  /* 0x000000ff0c0c7207 */ /* 0x004fe40004000000 */
[----:B------:R-:W-:Y:S02]  /*0fa0*/  SEL R20, R15, RZ, !P0 ;  /* 0x000000ff0f147207 */ /* 0x000fe40004000000 */
[----:B---3--:R-:W-:Y:S01]  /*0fb0*/  SEL R17, R17, RZ, P2 ;  /* 0x000000ff11117207 */ /* 0x008fe20001000000 */
[----:B------:R-:W-:Y:S01]  /*0fc0*/  FADD R32, R12, 1 ;  /* 0x3f8000000c207421 */ /* 0x000fe20000000000 */
[----:B------:R-:W-:Y:S01]  /*0fd0*/  SEL R16, R16, RZ, P2 ;  /* 0x000000ff10107207 */ /* 0x000fe20001000000 */
[----:B------:R-:W-:Y:S01]  /*0fe0*/  FADD R34, R20, 1 ;  /* 0x3f80000014227421 */ /* 0x000fe20000000000 */
[----:B-1----:R-:W-:Y:S02]  /*0ff0*/  PRMT R23, R17, 0x7632, R23 ;  /* 0x0000763211177816 */ /* 0x002fe40000000017 */
[----:B------:R-:W-:-:S02]  /*1000*/  SEL R14, R14, RZ, !P0 ;  /* 0x000000ff0e0e7207 */ /* 0x000fc40004000000 */
[----:B------:R-:W-:Y:S01]  /*1010*/  SEL R37, R13, RZ, !P0 ;  /* 0x000000ff0d257207 */ /* 0x000fe20004000000 */
[----:B------:R-:W-:Y:S01]  /*1020*/  IMAD.U32 R23, R23, 0x10000, RZ ;  /* 0x0001000017177824 */ /* 0x000fe200078e00ff */
[----:B------:R-:W-:Y:S01]  /*1030*/  PRMT R12, R16, 0x7632, R12 ;  /* 0x00007632100c7816 */ /* 0x000fe2000000000c */
[----:B------:R-:W-:Y:S01]  /*1040*/  FADD R13, R14, 1 ;  /* 0x3f8000000e0d7421 */ /* 0x000fe20000000000 */
[----:B----4-:R-:W-:Y:S01]  /*1050*/  SEL R8, R8, RZ, !P0 ;  /* 0x000000ff08087207 */ /* 0x010fe20004000000 */
[----:B------:R-:W-:Y:S01]  /*1060*/  FADD R37, R37, 1 ;  /* 0x3f80000025257421 */ /* 0x000fe20000000000 */
[----:B------:R-:W-:Y:S01]  /*1070*/  SHF.L.U32 R14, R17, 0x10, RZ ;  /* 0x00000010110e7819 */ /* 0x000fe200000006ff */
[----:B------:R-:W-:Y:S01]  /*1080*/  FMUL R34, R23, R34 ;  /* 0x0000002217227220 */ /* 0x000fe20000400000 */
[----:B------:R-:W-:Y:S02]  /*1090*/  SHF.L.U32 R12, R12, 0x10, RZ ;  /* 0x000000100c0c7819 */ /* 0x000fe400000006ff */
[----:B------:R-:W-:Y:S01]  /*10a0*/  SEL R18, R18, RZ, P2 ;  /* 0x000000ff12127207 */ /* 0x000fe20001000000 */
[----:B------:R-:W-:Y:S01]  /*10b0*/  FADD R23, R8, 1 ;  /* 0x3f80000008177421 */ /* 0x000fe20000000000 */
[----:B------:R-:W-:Y:S01]  /*10c0*/  SHF.L.U32 R27, R16, 0x10, RZ ;  /* 0x00000010101b7819 */ /* 0x000fe200000006ff */
[----:B------:R-:W-:Y:S01]  /*10d0*/  FMUL R22, R14, R13 ;  /* 0x0000000d0e167220 */ /* 0x000fe20000400000 */
[----:B------:R-:W-:Y:S01]  /*10e0*/  SEL R9, R9, RZ, !P0 ;  /* 0x000000ff09097207 */ /* 0x000fe20004000000 */
[----:B------:R-:W-:Y:S01]  /*10f0*/  FMUL R37, R12, R37 ;  /* 0x000000250c257220 */ /* 0x000fe20000400000 */
[C---:B------:R-:W-:Y:S01]  /*1100*/  PRMT R8, R18.reuse, 0x7632, R8 ;  /* 0x0000763212087816 */ /* 0x040fe20000000008 */
[----:B------:R-:W-:Y:S01]  /*1110*/  CS2R R12, SRZ ;  /* 0x00000000000c7805 */ /* 0x000fe2000001ff00 */
[----:B------:R-:W-:Y:S01]  /*1120*/  CS2R R14, SRZ ;  /* 0x00000000000e7805 */ /* 0x000fe2000001ff00 */
[----:B------:R-:W-:Y:S01]  /*1130*/  IMAD.WIDE R16, R21, R6, c[0x0][0x160] ;  /* 0x0000580015107625 */ /* 0x000fe200078e0206 */
[----:B------:R-:W-:Y:S01]  /*1140*/  SHF.L.U32 R18, R18, 0x10, RZ ;  /* 0x0000001012127819 */ /* 0x000fe200000006ff */
[----:B------:R-:W-:Y:S01]  /*1150*/  FMUL R32, R27, R32 ;  /* 0x000000201b207220 */ /* 0x000fe20000400000 */
[----:B------:R-:W-:Y:S01]  /*1160*/  SHF.L.U32 R8, R8, 0x10, RZ ;  /* 0x0000001008087819 */ /* 0x000fe200000006ff */
[----:B------:R-:W-:Y:S01]  /*1170*/  FADD R27, R9, 1 ;  /* 0x3f800000091b7421 */ /* 0x000fe20000000000 */
[----:B------:R-:W-:Y:S01]  /*1180*/  SEL R20, R19, RZ, P2 ;  /* 0x000000ff13147207 */ /* 0x000fe20001000000 */
[----:B------:R0:W2:Y:S01]  /*1190*/  @P2 LDG.E.EF.128 R12, [R16.64] ;  /* 0x00000004100c2981 */ /* 0x0000a2000c0e1d00 */
[----:B------:R-:W-:Y:S01]  /*11a0*/  FMUL R23, R18, R23 ;  /* 0x0000001712177220 */ /* 0x000fe20000400000 */
[----:B------:R-:W-:Y:S01]  /*11b0*/  FMUL R27, R8, R27 ;  /* 0x0000001b081b7220 */ /* 0x000fe20000400000 */
[----:B------:R-:W-:Y:S01]  /*11c0*/  CS2R R18, SRZ ;  /* 0x0000000000127805 */ /* 0x000fe2000001ff00 */
[----:B------:R-:W-:Y:S01]  /*11d0*/  IMAD.WIDE R8, R33, R6, c[0x0][0x160] ;  /* 0x0000580021087625 */ /* 0x000fe200078e0206 */
[----:B------:R-:W-:Y:S01]  /*11e0*/  SEL R10, R10, RZ, !P0 ;  /* 0x000000ff0a0a7207 */ /* 0x000fe20004000000 */
[----:B0-----:R-:W-:-:S06]  /*11f0*/  CS2R R16, SRZ ;  /* 0x0000000000107805 */ /* 0x001fcc000001ff00 */
[----:B------:R0:W3:Y:S01]  /*1200*/  @P2 LDG.E.EF.128 R16, [R8.64] ;  /* 0x0000000408102981 */ /* 0x0000e2000c0e1d00 */
[----:B------:R-:W-:Y:S01]  /*1210*/  SEL R11, R11, RZ, !P0 ;  /* 0x000000ff0b0b7207 */ /* 0x000fe20004000000 */
[----:B------:R-:W-:Y:S01]  /*1220*/  FADD R35, R10, 1 ;  /* 0x3f8000000a237421 */ /* 0x000fe20000000000 */
[C---:B------:R-:W-:Y:S02]  /*1230*/  SHF.L.U32 R10, R20.reuse, 0x10, RZ ;  /* 0x00000010140a7819 */ /* 0x040fe400000006ff */
[----:B------:R-:W-:Y:S01]  /*1240*/  PRMT R20, R20, 0x7632, R20 ;  /* 0x0000763214147816 */ /* 0x000fe20000000014 */
[----:B------:R-:W-:-:S03]  /*1250*/  FADD R29, R11, 1 ;  /* 0x3f8000000b1d7421 */ /* 0x000fc60000000000 */
[----:B------:R-:W-:Y:S01]  /*1260*/  SHF.L.U32 R20, R20, 0x10, RZ ;  /* 0x0000001014147819 */ /* 0x000fe200000006ff */
[----:B------:R-:W-:Y:S01]  /*1270*/  FMUL R35, R10, R35 ;  /* 0x000000230a237220 */ /* 0x000fe20000400000 */
[----:B0-----:R-:W-:-:S03]  /*1280*/  CS2R R8, SRZ ;  /* 0x0000000000087805 */ /* 0x001fc6000001ff00 */
[----:B------:R-:W-:Y:S01]  /*1290*/  FMUL R29, R20, R29 ;  /* 0x0000001d141d7220 */ /* 0x000fe20000400000 */
[----:B------:R-:W-:Y:S01]  /*12a0*/  IMAD.WIDE R20, R21, R6, c[0x0][0x178] ;  /* 0x00005e0015147625 */ /* 0x000fe200078e0206 */
[----:B--2---:R-:W-:Y:S02]  /*12b0*/  SEL R11, R12, RZ, P2 ;  /* 0x000000ff0c0b7207 */ /* 0x004fe40001000000 */
[----:B------:R-:W-:Y:S02]  /*12c0*/  SEL R36, R13, RZ, P2 ;  /* 0x000000ff0d247207 */ /* 0x000fe40001000000 */
[----:B------:R-:W-:Y:S01]  /*12d0*/  SEL R14, R14, RZ, P2 ;  /* 0x000000ff0e0e7207 */ /* 0x000fe20001000000 */
[C---:B------:R-:W-:Y:S01]  /*12e0*/  FFMA R32, R2.reuse, R32, R11 ;  /* 0x0000002002207223 */ /* 0x040fe2000000000b */
[----:B------:R-:W-:Y:S01]  /*12f0*/  SEL R15, R15, RZ, P2 ;  /* 0x000000ff0f0f7207 */ /* 0x000fe20001000000 */
[----:B------:R-:W-:Y:S02]  /*1300*/  CS2R R10, SRZ ;  /* 0x00000000000a7805 */ /* 0x000fe4000001ff00 */
[----:B------:R-:W-:-:S02]  /*1310*/  FFMA R22, R2, R22, R14 ;  /* 0x0000001602167223 */ /* 0x000fc4000000000e */
[----:B------:R-:W-:Y:S02]  /*1320*/  FFMA R34, R2, R34, R15 ;  /* 0x0000002202227223 */ /* 0x000fe4000000000f */
[----:B------:R0:W2:Y:S01]  /*1330*/  @P2 LDG.E.EF.128 R8, [R20.64] ;  /* 0x0000000414082981 */ /* 0x0000a2000c0e1d00 */
[----:B---3--:R-:W-:Y:S01]  /*1340*/  SEL R13, R18, RZ, P2 ;  /* 0x000000ff120d7207 */ /* 0x008fe20001000000 */
[----:B------:R-:W-:-:S04]  /*1350*/  CS2R R14, SRZ ;  /* 0x00000000000e7805 */ /* 0x000fc8000001ff00 */
[----:B------:R-:W-:Y:S02]  /*1360*/  FFMA R18, R2, R35, R13 ;  /* 0x0000002302127223 */ /* 0x000fe4000000000d */
[----:B------:R-:W-:Y:S01]  /*1370*/  CS2R R12, SRZ ;  /* 0x00000000000c7805 */ /* 0x000fe2000001ff00 */
[----:B0-----:R-:W-:-:S05]  /*1380*/  IMAD.WIDE R20, R33, R6, c[0x0][0x178] ;  /* 0x00005e0021147625 */ /* 0x001fca00078e0206 */
[----:B------:R-:W3:Y:S01]  /*1390*/  @P2 LDG.E.EF.128 R12, [R20.64] ;  /* 0x00000004140c2981 */ /* 0x000ee2000c0e1d00 */
[----:B------:R-:W-:Y:S02]  /*13a0*/  SEL R33, R16, RZ, P2 ;  /* 0x000000ff10217207 */ /* 0x000fe40001000000 */
[----:B------:R-:W-:-:S03]  /*13b0*/  SEL R17, R17, RZ, P2 ;  /* 0x000000ff11117207 */ /* 0x000fc60001000000 */
[C---:B------:R-:W-:Y:S01]  /*13c0*/  FFMA R16, R2.reuse, R23, R33 ;  /* 0x0000001702107223 */ /* 0x040fe20000000021 */
[----:B------:R-:W-:Y:S01]  /*13d0*/  SEL R33, R19, RZ, P2 ;  /* 0x000000ff13217207 */ /* 0x000fe20001000000 */
[C---:B------:R-:W-:Y:S01]  /*13e0*/  FFMA R27, R2.reuse, R27, R17 ;  /* 0x0000001b021b7223 */ /* 0x040fe20000000011 */
[----:B------:R-:W-:-:S03]  /*13f0*/  FFMA R36, R2, R37, R36 ;  /* 0x0000002502247223 */ /* 0x000fc60000000024 */
[----:B------:R-:W-:Y:S01]  /*1400*/  FFMA R29, R2, R29, R33 ;  /* 0x0000001d021d7223 */ /* 0x000fe20000000021 */
[----:B------:R-:W-:Y:S06]  /*1410*/  BAR.SYNC 0x0 ;  /* 0x0000000000007b1d */ /* 0x000fec0000000000 */
[----:B--2---:R-:W-:Y:S02]  /*1420*/  SEL R11, R11, RZ, P2 ;  /* 0x000000ff0b0b7207 */ /* 0x004fe40001000000 */
[----:B------:R-:W-:Y:S02]  /*1430*/  SEL R23, R10, RZ, P2 ;  /* 0x000000ff0a177207 */ /* 0x000fe40001000000 */
[----:B------:R-:W-:-:S02]  /*1440*/  SEL R19, R8, RZ, P2 ;  /* 0x000000ff08137207 */ /* 0x000fc40001000000 */
[----:B------:R-:W-:Y:S01]  /*1450*/  SEL R9, R9, RZ, P2 ;  /* 0x000000ff09097207 */ /* 0x000fe20001000000 */
[-C--:B------:R-:W-:Y:S01]  /*1460*/  FFMA R10, R23, R3.reuse, R22 ;  /* 0x00000003170a7223 */ /* 0x080fe20000000016 */
[-C--:B------:R-:W-:Y:S01]  /*1470*/  FFMA R34, R11, R3.reuse, R34 ;  /* 0x000000030b227223 */ /* 0x080fe20000000022 */
[-C--:B------:R-:W-:Y:S01]  /*1480*/  FFMA R8, R19, R3.reuse, R32 ;  /* 0x0000000313087223 */ /* 0x080fe20000000020 */
[----:B---3--:R-:W-:Y:S02]  /*1490*/  SEL R20, R15, RZ, P2 ;  /* 0x000000ff0f147207 */ /* 0x008fe40001000000 */
[----:B------:R-:W-:Y:S02]  /*14a0*/  SEL R15, R14, RZ, P2 ;  /* 0x000000ff0e0f7207 */ /* 0x000fe40001000000 */
[----:B------:R-:W-:Y:S02]  /*14b0*/  SEL R17, R12, RZ, P2 ;  /* 0x000000ff0c117207 */ /* 0x000fe40001000000 */
[----:B------:R-:W-:Y:S01]  /*14c0*/  SEL R13, R13, RZ, P2 ;  /* 0x000000ff0d0d7207 */ /* 0x000fe20001000000 */
[-C--:B------:R-:W-:Y:S01]  /*14d0*/  FFMA R14, R15, R3.reuse, R18 ;  /* 0x000000030f0e7223 */ /* 0x080fe20000000012 */
[-C--:B------:R-:W-:Y:S01]  /*14e0*/  FFMA R36, R9, R3.reuse, R36 ;  /* 0x0000000309247223 */ /* 0x080fe20000000024 */
[-C--:B------:R-:W-:Y:S01]  /*14f0*/  FFMA R12, R17, R3.reuse, R16 ;  /* 0x00000003110c7223 */ /* 0x080fe20000000010 */
[CC--:B------:R-:W-:Y:S01]  /*1500*/  FFMA R29, R20.reuse, R3.reuse, R29 ;  /* 0x00000003141d7223 */ /* 0x0c0fe2000000001d */
[-C--:B------:R-:W-:Y:S01]  /*1510*/  FFMA R16, R13, R3.reuse, R27 ;  /* 0x000000030d107223 */ /* 0x080fe2000000001b */
[-C--:B------:R-:W-:Y:S01]  /*1520*/  FFMA R14, R15, R3.reuse, R14 ;  /* 0x000000030f0e7223 */ /* 0x080fe2000000000e */
[-C--:B------:R-:W-:Y:S01]  /*1530*/  FFMA R10, R23, R3.reuse, R10 ;  /* 0x00000003170a7223 */ /* 0x080fe2000000000a */
[-C--:B------:R-:W-:Y:S01]  /*1540*/  FFMA R8, R19, R3.reuse, R8 ;  /* 0x0000000313087223 */ /* 0x080fe20000000008 */
[-C--:B------:R-:W-:Y:S01]  /*1550*/  FFMA R11, R11, R3.reuse, R34 ;  /* 0x000000030b0b7223 */ /* 0x080fe20000000022 */
[-C--:B------:R-:W-:Y:S01]  /*1560*/  FFMA R9, R9, R3.reuse, R36 ;  /* 0x0000000309097223 */ /* 0x080fe20000000024 */
[-C--:B------:R-:W-:Y:S01]  /*1570*/  FFMA R12, R17, R3.reuse, R12 ;  /* 0x00000003110c7223 */ /* 0x080fe2000000000c */
[-C--:B------:R-:W-:Y:S01]  /*1580*/  FFMA R15, R20, R3.reuse, R29 ;  /* 0x00000003140f7223 */ /* 0x080fe2000000001d */
[----:B------:R-:W-:-:S02]  /*1590*/  FFMA R13, R13, R3, R16 ;  /* 0x000000030d0d7223 */ /* 0x000fc40000000010 */
[----:B------:R-:W-:Y:S04]  /*15a0*/  STS.128 [R4], R8 ;  /* 0x0000000804007388 */ /* 0x000fe80000000c00 */
[----:B------:R-:W-:Y:S04]  /*15b0*/  STS.128 [R4+0x10], R12 ;  /* 0x0000100c04007388 */ /* 0x000fe80000000c00 */
[----:B------:R-:W-:Y:S06]  /*15c0*/  BAR.SYNC 0x0 ;  /* 0x0000000000007b1d */ /* 0x000fec0000000000 */
[----:B------:R-:W0:Y:S04]  /*15d0*/  LDS.128 R16, [R25.X16] ;  /* 0x0000000019107984 */ /* 0x000e28000000cc00 */
[----:B------:R-:W1:Y:S01]  /*15e0*/  LDS.128 R20, [R25.X16+0x1000] ;  /* 0x0010000019147984 */ /* 0x000e62000000cc00 */
[----:B------:R-:W-:-:S04]  /*15f0*/  LOP3.LUT R27, R5, R26, RZ, 0xfc, !PT ;  /* 0x0000001a051b7212 */ /* 0x000fc800078efcff */
[----:B------:R-:W-:Y:S01]  /*1600*/  ISETP.LT.U32.AND P0, PT, R27, 0x900, !P1 ;  /* 0x000009001b00780c */ /* 0x000fe20004f01070 */
[----:B------:R-:W-:Y:S01]  /*1610*/  IMAD R27, R0, 0x900, R27 ;  /* 0x00000900001b7824 */ /* 0x000fe200078e021b */
[----:B------:R-:W-:-:S03]  /*1620*/  LOP3.LUT R5, R5, R24, RZ, 0xfc, !PT ;  /* 0x0000001805057212 */ /* 0x000fc600078efcff */
[----:B------:R-:W-:Y:S01]  /*1630*/  IMAD.WIDE R12, R27, R6, c[0x0][0x160] ;  /* 0x000058001b0c7625 */ /* 0x000fe200078e0206 */
[----:B------:R-:W-:-:S03]  /*1640*/  ISETP.LT.U32.AND P2, PT, R5, 0x900, !P1 ;  /* 0x000009000500780c */ /* 0x000fc60004f41070 */
[----:B------:R-:W-:-:S04]  /*1650*/  IMAD R5, R0, 0x900, R5 ;  /* 0x0000090000057824 */ /* 0x000fc800078e0205 */
[----:B------:R-:W-:Y:S01]  /*1660*/  IMAD.WIDE R8, R5, R6, c[0x0][0x160] ;  /* 0x0000580005087625 */ /* 0x000fe200078e0206 */
[----:B------:R-:W-:Y:S01]  /*1670*/  MOV R5, 0x800 ;  /* 0x0000080000057802 */ /* 0x000fe20000000f00 */
[----:B0-----:R0:W-:Y:S01]  /*1680*/  @P0 STG.E.128 [R12.64], R16 ;  /* 0x000000100c000986 */ /* 0x0011e2000c101d04 */
[----:B------:R-:W-:Y:S01]  /*1690*/  PLOP3.LUT P0, PT, PT, PT, UP0, 0x80, 0x0 ;  /* 0x000000000000781c */ /* 0x000fe20003f0f008 */
[----:B------:R-:W-:Y:S02]  /*16a0*/  UPLOP3.LUT UP0, UPT, UPT, UPT, UPT, 0x40, 0x0 ;  /* 0x000000000000789c */ /* 0x000fe40003f0e870 */
[----:B-1----:R0:W-:Y:S10]  /*16b0*/  @P2 STG.E.128 [R8.64], R20 ;  /* 0x0000001408002986 */ /* 0x0021f4000c101d04 */
[----:B------:R-:W-:Y:S05]  /*16c0*/  @P0 BRA `(.L_x_0) ;  /* 0xfffff78000000947 */ /* 0x000fea000383ffff */
[----:B------:R-:W-:Y:S05]  /*16d0*/  EXIT ;  /* 0x000000000000794d */ /* 0x000fea0003800000 */
.L_x_1:
[----:B------:R-:W-:-:S00]  /*16e0*/  BRA `(.L_x_1) ;  /* 0xfffffff000007947 */ /* 0x000fc0000383ffff */
[----:B------:R-:W-:-:S00]  /*16f0*/  NOP ;  /* 0x0000000000007918 */ /* 0x000fc00000000000 */
        /* <DEDUP_REMOVED lines=8> */
.L_x_2:


//--------------------- .nv.global.init           --------------------------
	.section	.nv.global.init,"aw",@progbits
.nv.global.init:
	.type		_$_str,@object
	.size		_$_str,(.L_0 - _$_str)
_$_str:
        /*0000*/ 	.byte	0x5f, 0x5f, 0x43, 0x55, 0x44, 0x41, 0x5f, 0x46, 0x54, 0x5a, 0x00
.L_0:


//--------------------- .nv.shared.triton__0d1d2d3d4d5de6de --------------------------
	.section	.nv.shared.triton__0d1d2d3d4d5de6de,"aw",@nobits
	.align	16
